//
// Generated by NVIDIA NVVM Compiler
//
// Compiler Build ID: CL-36424714
// Cuda compilation tools, release 13.0, V13.0.88
// Based on NVVM 20.0.0
//

.version 9.0
.target sm_100
.address_size 64

	// .globl	_Z7minapplPiS_

.visible .entry _Z7minapplPiS_(
	.param .u64 .ptr .align 1 _Z7minapplPiS__param_0,
	.param .u64 .ptr .align 1 _Z7minapplPiS__param_1
)
{
	.reg .b32 	%r<14>;
	.reg .b64 	%rd<9>;

	ld.param.u64 	%rd1, [_Z7minapplPiS__param_0];
	ld.param.u64 	%rd2, [_Z7minapplPiS__param_1];
	cvta.to.global.u64 	%rd3, %rd1;
	cvta.to.global.u64 	%rd4, %rd2;
	mov.u32 	%r1, %ctaid.x;
	mov.u32 	%r2, %ntid.x;
	mov.u32 	%r3, %tid.x;
	mad.lo.s32 	%r4, %r1, %r2, %r3;
	mul.hi.s32 	%r5, %r4, 954437177;
	shr.u32 	%r6, %r5, 31;
	shr.s32 	%r7, %r5, 1;
	add.s32 	%r8, %r7, %r6;
	mul.lo.s32 	%r9, %r8, 9;
	sub.s32 	%r10, %r4, %r9;
	mul.wide.s32 	%rd5, %r10, 4;
	add.s64 	%rd6, %rd4, %rd5;
	ld.global.u32 	%r11, [%rd6];
	mul.wide.s32 	%rd7, %r4, 4;
	add.s64 	%rd8, %rd3, %rd7;
	ld.global.u32 	%r12, [%rd8];
	min.s32 	%r13, %r11, %r12;
	st.global.u32 	[%rd6], %r13;
	ret;

}


// ===== COMPILED SASS (sm_100) =====

	.target	sm_100

	.elftype	@"ET_EXEC"


//--------------------- .note.nv.tkinfo           --------------------------
	.section	.note.nv.tkinfo,"",@"SHT_NOTE"
	.sectionflags	@"SHF_NOTE_NV_TKINFO"
	.tkinfo
        /*0018*/ 	.word	0x00000002
        /*0030*/ 	.string	""
        /*0030*/ 	.string	"ptxas"
        /*0030*/ 	.string	"Cuda compilation tools, release 13.0, V13.0.88"
        /*0030*/ 	.string	"Build cuda_13.0.r13.0/compiler.36424714_0"
        /*0030*/ 	.string	"-arch sm_100 -m 64 "



//--------------------- .note.nv.cuinfo           --------------------------
	.section	.note.nv.cuinfo,"",@"SHT_NOTE"
	.sectionflags	@"SHF_NOTE_NV_CUINFO"
        /*0018*/ 	.short	0x0002
        /*001a*/ 	.short	0x0064
        /*001c*/ 	.short	0x0082
	.zero		2


//--------------------- .nv.info                  --------------------------
	.section	.nv.info,"",@"SHT_CUDA_INFO"
	.align	4


	//----- nvinfo : EIATTR_REGCOUNT
	.align		4
        /*0000*/ 	.byte	0x04, 0x2f
        /*0002*/ 	.short	(.L_1 - .L_0)
	.align		4
.L_0:
        /*0004*/ 	.word	index@(_Z7minapplPiS_)
        /*0008*/ 	.word	0x0000000c


	//----- nvinfo : EIATTR_FRAME_SIZE
	.align		4
.L_1:
        /*000c*/ 	.byte	0x04, 0x11
        /*000e*/ 	.short	(.L_3 - .L_2)
	.align		4
.L_2:
        /*0010*/ 	.word	index@(_Z7minapplPiS_)
        /*0014*/ 	.word	0x00000000


	//----- nvinfo : EIATTR_MIN_STACK_SIZE
	.align		4
.L_3:
        /*0018*/ 	.byte	0x04, 0x12
        /*001a*/ 	.short	(.L_5 - .L_4)
	.align		4
.L_4:
        /*001c*/ 	.word	index@(_Z7minapplPiS_)
        /*0020*/ 	.word	0x00000000
.L_5:


//--------------------- .nv.compat                --------------------------
	.section	.nv.compat,"",@"SHT_CUDA_COMPAT_INFO"
	.align	4
        /*0000*/ 	.byte	0x02, 0x09, 0x00, 0x00, 0x02, 0x02, 0x01, 0x00, 0x02, 0x05, 0x05, 0x00, 0x03, 0x07, 0x01, 0x01
        /*0010*/ 	.byte	0x02, 0x03, 0x00, 0x00, 0x02, 0x06, 0x01, 0x00, 0x04, 0x0b, 0x08, 0x00, 0x09, 0x00, 0x00, 0x00
        /*0020*/ 	.byte	0x00, 0x00, 0x00, 0x00


//--------------------- .nv.info._Z7minapplPiS_   --------------------------
	.section	.nv.info._Z7minapplPiS_,"",@"SHT_CUDA_INFO"
	.sectionflags	@""
	.align	4


	//----- nvinfo : EIATTR_CUDA_API_VERSION
	.align		4
        /*0000*/ 	.byte	0x04, 0x37
        /*0002*/ 	.short	(.L_7 - .L_6)
.L_6:
        /*0004*/ 	.word	0x00000082


	//----- nvinfo : EIATTR_KPARAM_INFO
	.align		4
.L_7:
        /*0008*/ 	.byte	0x04, 0x17
        /*000a*/ 	.short	(.L_9 - .L_8)
.L_8:
        /*000c*/ 	.word	0x00000000
        /*0010*/ 	.short	0x0001
        /*0012*/ 	.short	0x0008
        /*0014*/ 	.byte	0x00, 0xf5, 0x21, 0x00


	//----- nvinfo : EIATTR_KPARAM_INFO
	.align		4
.L_9:
        /*0018*/ 	.byte	0x04, 0x17
        /*001a*/ 	.short	(.L_11 - .L_10)
.L_10:
        /*001c*/ 	.word	0x00000000
        /*0020*/ 	.short	0x0000
        /*0022*/ 	.short	0x0000
        /*0024*/ 	.byte	0x00, 0xf5, 0x21, 0x00


	//----- nvinfo : EIATTR_SPARSE_MMA_MASK
	.align		4
.L_11:
        /*0028*/ 	.byte	0x03, 0x50
        /*002a*/ 	.short	0x0000


	//----- nvinfo : EIATTR_MAXREG_COUNT
	.align		4
        /*002c*/ 	.byte	0x03, 0x1b
        /*002e*/ 	.short	0x00ff


	//----- nvinfo : EIATTR_MERCURY_ISA_VERSION
	.align		4
        /*0030*/ 	.byte	0x03, 0x5f
        /*0032*/ 	.short	0x0101


	//----- nvinfo : EIATTR_VRC_CTA_INIT_COUNT
	.align		4
        /*0034*/ 	.byte	0x02, 0x4a
	.zero		1
	.zero		1


	//----- nvinfo : EIATTR_EXIT_INSTR_OFFSETS
	.align		4
        /*0038*/ 	.byte	0x04, 0x1c
        /*003a*/ 	.short	(.L_13 - .L_12)


	//   ....[0]....
.L_12:
        /*003c*/ 	.word	0x00000120


	//----- nvinfo : EIATTR_CBANK_PARAM_SIZE
	.align		4
.L_13:
        /*0040*/ 	.byte	0x03, 0x19
        /*0042*/ 	.short	0x0010


	//----- nvinfo : EIATTR_PARAM_CBANK
	.align		4
        /*0044*/ 	.byte	0x04, 0x0a
        /*0046*/ 	.short	(.L_15 - .L_14)
	.align		4
.L_14:
        /*0048*/ 	.word	index@(.nv.constant0._Z7minapplPiS_)
        /*004c*/ 	.short	0x0380
        /*004e*/ 	.short	0x0010


	//----- nvinfo : EIATTR_SW_WAR
	.align		4
.L_15:
        /*0050*/ 	.byte	0x04, 0x36
        /*0052*/ 	.short	(.L_17 - .L_16)
.L_16:
        /*0054*/ 	.word	0x00000008
.L_17:


//--------------------- .nv.callgraph             --------------------------
	.section	.nv.callgraph,"",@"SHT_CUDA_CALLGRAPH"
	.align	4
	.sectionentsize	8
	.align		4
        /*0000*/ 	.word	0x00000000
	.align		4
        /*0004*/ 	.word	0xffffffff
	.align		4
        /*0008*/ 	.word	0x00000000
	.align		4
        /*000c*/ 	.word	0xfffffffe
	.align		4
        /*0010*/ 	.word	0x00000000
	.align		4
        /*0014*/ 	.word	0xfffffffd
	.align		4
        /*0018*/ 	.word	0x00000000
	.align		4
        /*001c*/ 	.word	0xfffffffc


//--------------------- .text._Z7minapplPiS_      --------------------------
	.section	.text._Z7minapplPiS_,"ax",@progbits
	.align	128
        .global         _Z7minapplPiS_
        .type           _Z7minapplPiS_,@function
        .size           _Z7minapplPiS_,(.L_x_1 - _Z7minapplPiS_)
        .other          _Z7minapplPiS_,@"STO_CUDA_ENTRY STV_DEFAULT"
_Z7minapplPiS_:
.text._Z7minapplPiS_:
[----:B------:R-:W-:Y:S01]  /*0000*/  LDC R1, c[0x0][0x37c] ;  /* 0x0000df00ff017b82 */ /* 0x000fe20000000800 */
[----:B------:R-:W0:Y:S07]  /*0010*/  S2R R0, SR_TID.X ;  /* 0x0000000000007919 */ /* 0x000e2e0000002100 */
[----:B------:R-:W0:Y:S08]  /*0020*/  S2UR UR4, SR_CTAID.X ;  /* 0x00000000000479c3 */ /* 0x000e300000002500 */
[----:B------:R-:W0:Y:S08]  /*0030*/  LDC R7, c[0x0][0x360] ;  /* 0x0000d800ff077b82 */ /* 0x000e300000000800 */
[----:B------:R-:W1:Y:S08]  /*0040*/  LDC.64 R4, c[0x0][0x380] ;  /* 0x0000e000ff047b82 */ /* 0x000e700000000a00 */
[----:B------:R-:W2:Y:S01]  /*0050*/  LDC.64 R2, c[0x0][0x388] ;  /* 0x0000e200ff027b82 */ /* 0x000ea20000000a00 */
[----:B0-----:R-:W-:Y:S01]  /*0060*/  IMAD R7, R7, UR4, R0 ;  /* 0x0000000407077c24 */ /* 0x001fe2000f8e0200 */
[----:B------:R-:W0:Y:S03]  /*0070*/  LDCU.64 UR4, c[0x0][0x358] ;  /* 0x00006b00ff0477ac */ /* 0x000e260008000a00 */
[----:B------:R-:W-:-:S04]  /*0080*/  IMAD.HI R0, R7, 0x38e38e39, RZ ;  /* 0x38e38e3907007827 */ /* 0x000fc800078e02ff */
[----:B-1----:R-:W-:Y:S01]  /*0090*/  IMAD.WIDE R4, R7, 0x4, R4 ;  /* 0x0000000407047825 */ /* 0x002fe200078e0204 */
[----:B------:R-:W-:-:S04]  /*00a0*/  SHF.R.S32.HI R9, RZ, 0x1, R0 ;  /* 0x00000001ff097819 */ /* 0x000fc80000011400 */
[----:B------:R-:W-:-:S05]  /*00b0*/  LEA.HI R0, R0, R9, RZ, 0x1 ;  /* 0x0000000900007211 */ /* 0x000fca00078f08ff */
[----:B------:R-:W-:Y:S01]  /*00c0*/  IMAD R9, R0, -0x9, R7 ;  /* 0xfffffff700097824 */ /* 0x000fe200078e0207 */
[----:B0-----:R-:W3:Y:S03]  /*00d0*/  LDG.E R5, desc[UR4][R4.64] ;  /* 0x0000000404057981 */ /* 0x001ee6000c1e1900 */
[----:B--2---:R-:W-:-:S05]  /*00e0*/  IMAD.WIDE R2, R9, 0x4, R2 ;  /* 0x0000000409027825 */ /* 0x004fca00078e0202 */
[----:B------:R-:W3:Y:S02]  /*00f0*/  LDG.E R0, desc[UR4][R2.64] ;  /* 0x0000000402007981 */ /* 0x000ee4000c1e1900 */
[----:B---3--:R-:W-:-:S05]  /*0100*/  VIMNMX R7, PT, PT, R0, R5, PT ;  /* 0x0000000500077248 */ /* 0x008fca0003fe0100 */
[----:B------:R-:W-:Y:S01]  /*0110*/  STG.E desc[UR4][R2.64], R7 ;  /* 0x0000000702007986 */ /* 0x000fe2000c101904 */
[----:B------:R-:W-:Y:S05]  /*0120*/  EXIT ;  /* 0x000000000000794d */ /* 0x000fea0003800000 */
.L_x_0:
[----:B------:R-:W-:-:S00]  /*0130*/  BRA `(.L_x_0) ;  /* 0xfffffffc00fc7947 */ /* 0x000fc0000383ffff */
[----:B------:R-:W-:-:S00]  /*0140*/  NOP ;  /* 0x0000000000007918 */ /* 0x000fc00000000000 */
        /* <DEDUP_REMOVED lines=11> */
.L_x_1:


//--------------------- .nv.shared.reserved.0     --------------------------
	.section	.nv.shared.reserved.0,"aw",@nobits
	.weak		__nv_reservedSMEM_offset_0_alias
	.size		__nv_reservedSMEM_offset_0_alias, 0, 64
	.other		__nv_reservedSMEM_offset_0_alias,@"STO_CUDA_RESERVED_SHARED STV_DEFAULT"
__nv_reservedSMEM_offset_0_alias:
	.zero		0
	.zero		64


//--------------------- .nv.constant0._Z7minapplPiS_ --------------------------
	.section	.nv.constant0._Z7minapplPiS_,"a",@progbits
	.sectionflags	@""
	.align	4
.nv.constant0._Z7minapplPiS_:
	.zero		912


//--------------------- SYMBOLS --------------------------

	.type		.nv.reservedSmem.offset0,@object
	.size		.nv.reservedSmem.offset0,0x4
